//
// Generated by NVIDIA NVVM Compiler
//
// Compiler Build ID: CL-36424714
// Cuda compilation tools, release 13.0, V13.0.88
// Based on NVVM 20.0.0
//

.version 9.0
.target sm_100
.address_size 64

	// .globl	_Z16reduceWarpUnrollPiS_
.extern .shared .align 16 .b8 sdata[];

.visible .entry _Z16reduceWarpUnrollPiS_(
	.param .u64 .ptr .align 1 _Z16reduceWarpUnrollPiS__param_0,
	.param .u64 .ptr .align 1 _Z16reduceWarpUnrollPiS__param_1
)
{
	.reg .pred 	%p<6>;
	.reg .b32 	%r<41>;
	.reg .b64 	%rd<11>;

	ld.param.u64 	%rd2, [_Z16reduceWarpUnrollPiS__param_0];
	ld.param.u64 	%rd1, [_Z16reduceWarpUnrollPiS__param_1];
	cvta.to.global.u64 	%rd3, %rd2;
	mov.u32 	%r1, %tid.x;
	mov.u32 	%r2, %ctaid.x;
	mov.u32 	%r40, %ntid.x;
	mul.lo.s32 	%r7, %r40, %r2;
	shl.b32 	%r8, %r7, 1;
	add.s32 	%r9, %r8, %r1;
	mul.wide.u32 	%rd4, %r9, 4;
	add.s64 	%rd5, %rd3, %rd4;
	ld.global.u32 	%r10, [%rd5];
	add.s32 	%r11, %r9, %r40;
	mul.wide.u32 	%rd6, %r11, 4;
	add.s64 	%rd7, %rd3, %rd6;
	ld.global.u32 	%r12, [%rd7];
	add.s32 	%r13, %r12, %r10;
	shl.b32 	%r14, %r1, 2;
	mov.u32 	%r15, sdata;
	add.s32 	%r4, %r15, %r14;
	st.shared.u32 	[%r4], %r13;
	bar.sync 	0;
	setp.lt.u32 	%p1, %r40, 66;
	@%p1 bra 	$L__BB0_4;
$L__BB0_1:
	shr.u32 	%r6, %r40, 1;
	setp.ge.u32 	%p2, %r1, %r6;
	@%p2 bra 	$L__BB0_3;
	shl.b32 	%r16, %r6, 2;
	add.s32 	%r17, %r4, %r16;
	ld.shared.u32 	%r18, [%r17];
	ld.shared.u32 	%r19, [%r4];
	add.s32 	%r20, %r19, %r18;
	st.shared.u32 	[%r4], %r20;
$L__BB0_3:
	bar.sync 	0;
	setp.gt.u32 	%p3, %r40, 131;
	mov.u32 	%r40, %r6;
	@%p3 bra 	$L__BB0_1;
$L__BB0_4:
	setp.gt.u32 	%p4, %r1, 31;
	@%p4 bra 	$L__BB0_7;
	ld.volatile.shared.u32 	%r21, [%r4+128];
	ld.volatile.shared.u32 	%r22, [%r4];
	add.s32 	%r23, %r22, %r21;
	st.volatile.shared.u32 	[%r4], %r23;
	ld.volatile.shared.u32 	%r24, [%r4+64];
	ld.volatile.shared.u32 	%r25, [%r4];
	add.s32 	%r26, %r25, %r24;
	st.volatile.shared.u32 	[%r4], %r26;
	ld.volatile.shared.u32 	%r27, [%r4+32];
	ld.volatile.shared.u32 	%r28, [%r4];
	add.s32 	%r29, %r28, %r27;
	st.volatile.shared.u32 	[%r4], %r29;
	ld.volatile.shared.u32 	%r30, [%r4+16];
	ld.volatile.shared.u32 	%r31, [%r4];
	add.s32 	%r32, %r31, %r30;
	st.volatile.shared.u32 	[%r4], %r32;
	ld.volatile.shared.u32 	%r33, [%r4+8];
	ld.volatile.shared.u32 	%r34, [%r4];
	add.s32 	%r35, %r34, %r33;
	st.volatile.shared.u32 	[%r4], %r35;
	ld.volatile.shared.u32 	%r36, [%r4+4];
	ld.volatile.shared.u32 	%r37, [%r4];
	add.s32 	%r38, %r37, %r36;
	st.volatile.shared.u32 	[%r4], %r38;
	setp.ne.s32 	%p5, %r1, 0;
	@%p5 bra 	$L__BB0_7;
	ld.shared.u32 	%r39, [sdata];
	cvta.to.global.u64 	%rd8, %rd1;
	mul.wide.u32 	%rd9, %r2, 4;
	add.s64 	%rd10, %rd8, %rd9;
	st.global.u32 	[%rd10], %r39;
$L__BB0_7:
	ret;

}


// ===== COMPILED SASS (sm_100) =====

	.target	sm_100

	.elftype	@"ET_EXEC"


//--------------------- .note.nv.tkinfo           --------------------------
	.section	.note.nv.tkinfo,"",@"SHT_NOTE"
	.sectionflags	@"SHF_NOTE_NV_TKINFO"
	.tkinfo
        /*0018*/ 	.word	0x00000002
        /*0030*/ 	.string	""
        /*0030*/ 	.string	"ptxas"
        /*0030*/ 	.string	"Cuda compilation tools, release 13.0, V13.0.88"
        /*0030*/ 	.string	"Build cuda_13.0.r13.0/compiler.36424714_0"
        /*0030*/ 	.string	"-arch sm_100 -m 64 "



//--------------------- .note.nv.cuinfo           --------------------------
	.section	.note.nv.cuinfo,"",@"SHT_NOTE"
	.sectionflags	@"SHF_NOTE_NV_CUINFO"
        /*0018*/ 	.short	0x0002
        /*001a*/ 	.short	0x0064
        /*001c*/ 	.short	0x0082
	.zero		2


//--------------------- .nv.info                  --------------------------
	.section	.nv.info,"",@"SHT_CUDA_INFO"
	.align	4


	//----- nvinfo : EIATTR_REGCOUNT
	.align		4
        /*0000*/ 	.byte	0x04, 0x2f
        /*0002*/ 	.short	(.L_1 - .L_0)
	.align		4
.L_0:
        /*0004*/ 	.word	index@(_Z16reduceWarpUnrollPiS_)
        /*0008*/ 	.word	0x0000000d


	//----- nvinfo : EIATTR_FRAME_SIZE
	.align		4
.L_1:
        /*000c*/ 	.byte	0x04, 0x11
        /*000e*/ 	.short	(.L_3 - .L_2)
	.align		4
.L_2:
        /*0010*/ 	.word	index@(_Z16reduceWarpUnrollPiS_)
        /*0014*/ 	.word	0x00000000


	//----- nvinfo : EIATTR_MIN_STACK_SIZE
	.align		4
.L_3:
        /*0018*/ 	.byte	0x04, 0x12
        /*001a*/ 	.short	(.L_5 - .L_4)
	.align		4
.L_4:
        /*001c*/ 	.word	index@(_Z16reduceWarpUnrollPiS_)
        /*0020*/ 	.word	0x00000000
.L_5:


//--------------------- .nv.compat                --------------------------
	.section	.nv.compat,"",@"SHT_CUDA_COMPAT_INFO"
	.align	4
        /*0000*/ 	.byte	0x02, 0x09, 0x00, 0x00, 0x02, 0x02, 0x01, 0x00, 0x02, 0x05, 0x05, 0x00, 0x03, 0x07, 0x01, 0x01
        /*0010*/ 	.byte	0x02, 0x03, 0x00, 0x00, 0x02, 0x06, 0x01, 0x00, 0x04, 0x0b, 0x08, 0x00, 0x09, 0x00, 0x00, 0x00
        /*0020*/ 	.byte	0x00, 0x00, 0x00, 0x00


//--------------------- .nv.info._Z16reduceWarpUnrollPiS_ --------------------------
	.section	.nv.info._Z16reduceWarpUnrollPiS_,"",@"SHT_CUDA_INFO"
	.sectionflags	@""
	.align	4


	//----- nvinfo : EIATTR_CUDA_API_VERSION
	.align		4
        /*0000*/ 	.byte	0x04, 0x37
        /*0002*/ 	.short	(.L_7 - .L_6)
.L_6:
        /*0004*/ 	.word	0x00000082


	//----- nvinfo : EIATTR_KPARAM_INFO
	.align		4
.L_7:
        /*0008*/ 	.byte	0x04, 0x17
        /*000a*/ 	.short	(.L_9 - .L_8)
.L_8:
        /*000c*/ 	.word	0x00000000
        /*0010*/ 	.short	0x0001
        /*0012*/ 	.short	0x0008
        /*0014*/ 	.byte	0x00, 0xf5, 0x21, 0x00


	//----- nvinfo : EIATTR_KPARAM_INFO
	.align		4
.L_9:
        /*0018*/ 	.byte	0x04, 0x17
        /*001a*/ 	.short	(.L_11 - .L_10)
.L_10:
        /*001c*/ 	.word	0x00000000
        /*0020*/ 	.short	0x0000
        /*0022*/ 	.short	0x0000
        /*0024*/ 	.byte	0x00, 0xf5, 0x21, 0x00


	//----- nvinfo : EIATTR_SPARSE_MMA_MASK
	.align		4
.L_11:
        /*0028*/ 	.byte	0x03, 0x50
        /*002a*/ 	.short	0x0000


	//----- nvinfo : EIATTR_MAXREG_COUNT
	.align		4
        /*002c*/ 	.byte	0x03, 0x1b
        /*002e*/ 	.short	0x00ff


	//----- nvinfo : EIATTR_NUM_BARRIERS
	.align		4
        /*0030*/ 	.byte	0x02, 0x4c
        /*0032*/ 	.byte	0x01
	.zero		1


	//----- nvinfo : EIATTR_MERCURY_ISA_VERSION
	.align		4
        /*0034*/ 	.byte	0x03, 0x5f
        /*0036*/ 	.short	0x0101


	//----- nvinfo : EIATTR_VRC_CTA_INIT_COUNT
	.align		4
        /*0038*/ 	.byte	0x02, 0x4a
	.zero		1
	.zero		1


	//----- nvinfo : EIATTR_EXIT_INSTR_OFFSETS
	.align		4
        /*003c*/ 	.byte	0x04, 0x1c
        /*003e*/ 	.short	(.L_13 - .L_12)


	//   ....[0]....
.L_12:
        /*0040*/ 	.word	0x00000230


	//   ....[1]....
        /*0044*/ 	.word	0x000003d0


	//   ....[2]....
        /*0048*/ 	.word	0x00000450


	//----- nvinfo : EIATTR_CBANK_PARAM_SIZE
	.align		4
.L_13:
        /*004c*/ 	.byte	0x03, 0x19
        /*004e*/ 	.short	0x0010


	//----- nvinfo : EIATTR_PARAM_CBANK
	.align		4
        /*0050*/ 	.byte	0x04, 0x0a
        /*0052*/ 	.short	(.L_15 - .L_14)
	.align		4
.L_14:
        /*0054*/ 	.word	index@(.nv.constant0._Z16reduceWarpUnrollPiS_)
        /*0058*/ 	.short	0x0380
        /*005a*/ 	.short	0x0010


	//----- nvinfo : EIATTR_SW_WAR
	.align		4
.L_15:
        /*005c*/ 	.byte	0x04, 0x36
        /*005e*/ 	.short	(.L_17 - .L_16)
.L_16:
        /*0060*/ 	.word	0x00000008
.L_17:


//--------------------- .nv.callgraph             --------------------------
	.section	.nv.callgraph,"",@"SHT_CUDA_CALLGRAPH"
	.align	4
	.sectionentsize	8
	.align		4
        /*0000*/ 	.word	0x00000000
	.align		4
        /*0004*/ 	.word	0xffffffff
	.align		4
        /*0008*/ 	.word	0x00000000
	.align		4
        /*000c*/ 	.word	0xfffffffe
	.align		4
        /*0010*/ 	.word	0x00000000
	.align		4
        /*0014*/ 	.word	0xfffffffd
	.align		4
        /*0018*/ 	.word	0x00000000
	.align		4
        /*001c*/ 	.word	0xfffffffc


//--------------------- .text._Z16reduceWarpUnrollPiS_ --------------------------
	.section	.text._Z16reduceWarpUnrollPiS_,"ax",@progbits
	.align	128
        .global         _Z16reduceWarpUnrollPiS_
        .type           _Z16reduceWarpUnrollPiS_,@function
        .size           _Z16reduceWarpUnrollPiS_,(.L_x_3 - _Z16reduceWarpUnrollPiS_)
        .other          _Z16reduceWarpUnrollPiS_,@"STO_CUDA_ENTRY STV_DEFAULT"
_Z16reduceWarpUnrollPiS_:
.text._Z16reduceWarpUnrollPiS_:
[----:B------:R-:W-:Y:S01]  /*0000*/  LDC R1, c[0x0][0x37c] ;  /* 0x0000df00ff017b82 */ /* 0x000fe20000000800 */
[----:B------:R-:W0:Y:S01]  /*0010*/  S2R R0, SR_CTAID.X ;  /* 0x0000000000007919 */ /* 0x000e220000002500 */
[----:B------:R-:W0:Y:S06]  /*0020*/  LDCU UR8, c[0x0][0x360] ;  /* 0x00006c00ff0877ac */ /* 0x000e2c0008000800 */
[----:B------:R-:W1:Y:S01]  /*0030*/  LDC.64 R6, c[0x0][0x380] ;  /* 0x0000e000ff067b82 */ /* 0x000e620000000a00 */
[----:B------:R-:W2:Y:S01]  /*0040*/  S2R R2, SR_TID.X ;  /* 0x0000000000027919 */ /* 0x000ea20000002100 */
[----:B------:R-:W3:Y:S01]  /*0050*/  LDCU.64 UR6, c[0x0][0x358] ;  /* 0x00006b00ff0677ac */ /* 0x000ee20008000a00 */
[----:B0-----:R-:W-:-:S04]  /*0060*/  IMAD R3, R0, UR8, RZ ;  /* 0x0000000800037c24 */ /* 0x001fc8000f8e02ff */
[----:B--2---:R-:W-:-:S04]  /*0070*/  IMAD R3, R3, 0x2, R2 ;  /* 0x0000000203037824 */ /* 0x004fc800078e0202 */
[C---:B-1----:R-:W-:Y:S01]  /*0080*/  IMAD.WIDE.U32 R4, R3.reuse, 0x4, R6 ;  /* 0x0000000403047825 */ /* 0x042fe200078e0006 */
[----:B------:R-:W-:-:S05]  /*0090*/  IADD3 R9, PT, PT, R3, UR8, RZ ;  /* 0x0000000803097c10 */ /* 0x000fca000fffe0ff */
[----:B------:R-:W-:Y:S01]  /*00a0*/  IMAD.WIDE.U32 R6, R9, 0x4, R6 ;  /* 0x0000000409067825 */ /* 0x000fe200078e0006 */
[----:B---3--:R-:W2:Y:S05]  /*00b0*/  LDG.E R4, desc[UR6][R4.64] ;  /* 0x0000000604047981 */ /* 0x008eaa000c1e1900 */
[----:B------:R-:W2:Y:S01]  /*00c0*/  LDG.E R7, desc[UR6][R6.64] ;  /* 0x0000000606077981 */ /* 0x000ea2000c1e1900 */
[----:B------:R-:W0:Y:S01]  /*00d0*/  S2UR UR5, SR_CgaCtaId ;  /* 0x00000000000579c3 */ /* 0x000e220000008800 */
[----:B------:R-:W-:Y:S01]  /*00e0*/  UMOV UR4, 0x400 ;  /* 0x0000040000047882 */ /* 0x000fe20000000000 */
[----:B------:R-:W-:Y:S01]  /*00f0*/  UISETP.GE.U32.AND UP0, UPT, UR8, 0x42, UPT ;  /* 0x000000420800788c */ /* 0x000fe2000bf06070 */
[----:B------:R-:W-:Y:S01]  /*0100*/  ISETP.GT.U32.AND P0, PT, R2, 0x1f, PT ;  /* 0x0000001f0200780c */ /* 0x000fe20003f04070 */
[----:B0-----:R-:W-:-:S06]  /*0110*/  ULEA UR4, UR5, UR4, 0x18 ;  /* 0x0000000405047291 */ /* 0x001fcc000f8ec0ff */
[----:B------:R-:W-:Y:S01]  /*0120*/  LEA R3, R2, UR4, 0x2 ;  /* 0x0000000402037c11 */ /* 0x000fe2000f8e10ff */
[----:B--2---:R-:W-:-:S05]  /*0130*/  IMAD.IADD R8, R4, 0x1, R7 ;  /* 0x0000000104087824 */ /* 0x004fca00078e0207 */
[----:B------:R0:W-:Y:S01]  /*0140*/  STS [R3], R8 ;  /* 0x0000000803007388 */ /* 0x0001e20000000800 */
[----:B------:R-:W-:Y:S06]  /*0150*/  BAR.SYNC.DEFER_BLOCKING 0x0 ;  /* 0x0000000000007b1d */ /* 0x000fec0000010000 */
[----:B------:R-:W-:Y:S05]  /*0160*/  BRA.U !UP0, `(.L_x_0) ;  /* 0x0000000108307547 */ /* 0x000fea000b800000 */
[----:B------:R-:W-:-:S07]  /*0170*/  MOV R4, UR8 ;  /* 0x0000000800047c02 */ /* 0x000fce0008000f00 */
.L_x_1:
[----:B------:R-:W-:-:S04]  /*0180*/  SHF.R.U32.HI R7, RZ, 0x1, R4 ;  /* 0x00000001ff077819 */ /* 0x000fc80000011604 */
[----:B------:R-:W-:-:S13]  /*0190*/  ISETP.GE.U32.AND P1, PT, R2, R7, PT ;  /* 0x000000070200720c */ /* 0x000fda0003f26070 */
[----:B------:R-:W-:Y:S01]  /*01a0*/  @!P1 IMAD R5, R7, 0x4, R3 ;  /* 0x0000000407059824 */ /* 0x000fe200078e0203 */
[----:B------:R-:W-:Y:S05]  /*01b0*/  @!P1 LDS R6, [R3] ;  /* 0x0000000003069984 */ /* 0x000fea0000000800 */
[----:B------:R-:W1:Y:S02]  /*01c0*/  @!P1 LDS R5, [R5] ;  /* 0x0000000005059984 */ /* 0x000e640000000800 */
[----:B-1----:R-:W-:-:S05]  /*01d0*/  @!P1 IADD3 R6, PT, PT, R5, R6, RZ ;  /* 0x0000000605069210 */ /* 0x002fca0007ffe0ff */
[----:B------:R1:W-:Y:S01]  /*01e0*/  @!P1 STS [R3], R6 ;  /* 0x0000000603009388 */ /* 0x0003e20000000800 */
[----:B------:R-:W-:Y:S01]  /*01f0*/  BAR.SYNC.DEFER_BLOCKING 0x0 ;  /* 0x0000000000007b1d */ /* 0x000fe20000010000 */
[----:B------:R-:W-:Y:S01]  /*0200*/  ISETP.GT.U32.AND P1, PT, R4, 0x83, PT ;  /* 0x000000830400780c */ /* 0x000fe20003f24070 */
[----:B------:R-:W-:-:S12]  /*0210*/  IMAD.MOV.U32 R4, RZ, RZ, R7 ;  /* 0x000000ffff047224 */ /* 0x000fd800078e0007 */
[----:B-1----:R-:W-:Y:S05]  /*0220*/  @P1 BRA `(.L_x_1) ;  /* 0xfffffffc00d41947 */ /* 0x002fea000383ffff */
.L_x_0:
[----:B------:R-:W-:Y:S05]  /*0230*/  @P0 EXIT ;  /* 0x000000000000094d */ /* 0x000fea0003800000 */
[----:B------:R-:W-:Y:S01]  /*0240*/  LDS R4, [R3+0x80] ;  /* 0x0000800003047984 */ /* 0x000fe20000000800 */
[----:B------:R-:W-:-:S03]  /*0250*/  ISETP.NE.AND P0, PT, R2, RZ, PT ;  /* 0x000000ff0200720c */ /* 0x000fc60003f05270 */
[----:B------:R-:W1:Y:S02]  /*0260*/  LDS R5, [R3] ;  /* 0x0000000003057984 */ /* 0x000e640000000800 */
[----:B-1----:R-:W-:-:S05]  /*0270*/  IADD3 R4, PT, PT, R4, R5, RZ ;  /* 0x0000000504047210 */ /* 0x002fca0007ffe0ff */
[----:B------:R-:W-:Y:S04]  /*0280*/  STS [R3], R4 ;  /* 0x0000000403007388 */ /* 0x000fe80000000800 */
[----:B------:R-:W-:Y:S04]  /*0290*/  LDS R5, [R3+0x40] ;  /* 0x0000400003057984 */ /* 0x000fe80000000800 */
[----:B------:R-:W1:Y:S02]  /*02a0*/  LDS R6, [R3] ;  /* 0x0000000003067984 */ /* 0x000e640000000800 */
[----:B-1----:R-:W-:-:S05]  /*02b0*/  IMAD.IADD R6, R5, 0x1, R6 ;  /* 0x0000000105067824 */ /* 0x002fca00078e0206 */
[----:B------:R-:W-:Y:S04]  /*02c0*/  STS [R3], R6 ;  /* 0x0000000603007388 */ /* 0x000fe80000000800 */
[----:B------:R-:W-:Y:S04]  /*02d0*/  LDS R5, [R3+0x20] ;  /* 0x0000200003057984 */ /* 0x000fe80000000800 */
[----:B0-----:R-:W0:Y:S02]  /*02e0*/  LDS R8, [R3] ;  /* 0x0000000003087984 */ /* 0x001e240000000800 */
[----:B0-----:R-:W-:-:S05]  /*02f0*/  IADD3 R8, PT, PT, R5, R8, RZ ;  /* 0x0000000805087210 */ /* 0x001fca0007ffe0ff */
[----:B------:R-:W-:Y:S04]  /*0300*/  STS [R3], R8 ;  /* 0x0000000803007388 */ /* 0x000fe80000000800 */
[----:B------:R-:W-:Y:S04]  /*0310*/  LDS R5, [R3+0x10] ;  /* 0x0000100003057984 */ /* 0x000fe80000000800 */
[----:B------:R-:W0:Y:S02]  /*0320*/  LDS R10, [R3] ;  /* 0x00000000030a7984 */ /* 0x000e240000000800 */
[----:B0-----:R-:W-:-:S05]  /*0330*/  IMAD.IADD R10, R5, 0x1, R10 ;  /* 0x00000001050a7824 */ /* 0x001fca00078e020a */
[----:B------:R-:W-:Y:S04]  /*0340*/  STS [R3], R10 ;  /* 0x0000000a03007388 */ /* 0x000fe80000000800 */
[----:B------:R-:W-:Y:S04]  /*0350*/  LDS R4, [R3+0x8] ;  /* 0x0000080003047984 */ /* 0x000fe80000000800 */
[----:B------:R-:W0:Y:S02]  /*0360*/  LDS R5, [R3] ;  /* 0x0000000003057984 */ /* 0x000e240000000800 */
[----:B0-----:R-:W-:-:S05]  /*0370*/  IADD3 R4, PT, PT, R4, R5, RZ ;  /* 0x0000000504047210 */ /* 0x001fca0007ffe0ff */
[----:B------:R-:W-:Y:S04]  /*0380*/  STS [R3], R4 ;  /* 0x0000000403007388 */ /* 0x000fe80000000800 */
[----:B------:R-:W-:Y:S04]  /*0390*/  LDS R5, [R3+0x4] ;  /* 0x0000040003057984 */ /* 0x000fe80000000800 */
[----:B------:R-:W0:Y:S02]  /*03a0*/  LDS R6, [R3] ;  /* 0x0000000003067984 */ /* 0x000e240000000800 */
[----:B0-----:R-:W-:-:S05]  /*03b0*/  IMAD.IADD R6, R5, 0x1, R6 ;  /* 0x0000000105067824 */ /* 0x001fca00078e0206 */
[----:B------:R0:W-:Y:S01]  /*03c0*/  STS [R3], R6 ;  /* 0x0000000603007388 */ /* 0x0001e20000000800 */
[----:B------:R-:W-:Y:S05]  /*03d0*/  @P0 EXIT ;  /* 0x000000000000094d */ /* 0x000fea0003800000 */
[----:B------:R-:W1:Y:S01]  /*03e0*/  S2UR UR5, SR_CgaCtaId ;  /* 0x00000000000579c3 */ /* 0x000e620000008800 */
[----:B------:R-:W-:-:S07]  /*03f0*/  UMOV UR4, 0x400 ;  /* 0x0000040000047882 */ /* 0x000fce0000000000 */
[----:B0-----:R-:W0:Y:S01]  /*0400*/  LDC.64 R2, c[0x0][0x388] ;  /* 0x0000e200ff027b82 */ /* 0x001e220000000a00 */
[----:B-1----:R-:W-:Y:S01]  /*0410*/  ULEA UR4, UR5, UR4, 0x18 ;  /* 0x0000000405047291 */ /* 0x002fe2000f8ec0ff */
[----:B0-----:R-:W-:-:S08]  /*0420*/  IMAD.WIDE.U32 R2, R0, 0x4, R2 ;  /* 0x0000000400027825 */ /* 0x001fd000078e0002 */
[----:B------:R-:W0:Y:S04]  /*0430*/  LDS R5, [UR4] ;  /* 0x00000004ff057984 */ /* 0x000e280008000800 */
[----:B0-----:R-:W-:Y:S01]  /*0440*/  STG.E desc[UR6][R2.64], R5 ;  /* 0x0000000502007986 */ /* 0x001fe2000c101906 */
[----:B------:R-:W-:Y:S05]  /*0450*/  EXIT ;  /* 0x000000000000794d */ /* 0x000fea0003800000 */
.L_x_2:
[----:B------:R-:W-:-:S00]  /*0460*/  BRA `(.L_x_2) ;  /* 0xfffffffc00fc7947 */ /* 0x000fc0000383ffff */
[----:B------:R-:W-:-:S00]  /*0470*/  NOP ;  /* 0x0000000000007918 */ /* 0x000fc00000000000 */
        /* <DEDUP_REMOVED lines=8> */
.L_x_3:


//--------------------- .nv.shared._Z16reduceWarpUnrollPiS_ --------------------------
	.section	.nv.shared._Z16reduceWarpUnrollPiS_,"aw",@nobits
	.sectionflags	@""
	.align	16
	.zero		1024


//--------------------- .nv.shared.reserved.0     --------------------------
	.section	.nv.shared.reserved.0,"aw",@nobits
	.weak		__nv_reservedSMEM_offset_0_alias
	.size		__nv_reservedSMEM_offset_0_alias, 0, 64
	.other		__nv_reservedSMEM_offset_0_alias,@"STO_CUDA_RESERVED_SHARED STV_DEFAULT"
__nv_reservedSMEM_offset_0_alias:
	.zero		0
	.zero		64


//--------------------- .nv.constant0._Z16reduceWarpUnrollPiS_ --------------------------
	.section	.nv.constant0._Z16reduceWarpUnrollPiS_,"a",@progbits
	.sectionflags	@""
	.align	4
.nv.constant0._Z16reduceWarpUnrollPiS_:
	.zero		912


//--------------------- SYMBOLS --------------------------

	.type		.nv.reservedSmem.offset0,@object
	.size		.nv.reservedSmem.offset0,0x4
	.type		.nv.reservedSmem.cap,@object
	.size		.nv.reservedSmem.cap,0x4
